//
// Generated by NVIDIA NVVM Compiler
//
// Compiler Build ID: CL-36424714
// Cuda compilation tools, release 13.0, V13.0.88
// Based on NVVM 20.0.0
//

.version 9.0
.target sm_100
.address_size 64

	// .globl	_Z12MatMulKernel6MatrixS_S_

.visible .entry _Z12MatMulKernel6MatrixS_S_(
	.param .align 8 .b8 _Z12MatMulKernel6MatrixS_S__param_0[16],
	.param .align 8 .b8 _Z12MatMulKernel6MatrixS_S__param_1[16],
	.param .align 8 .b8 _Z12MatMulKernel6MatrixS_S__param_2[16]
)
{
	.reg .pred 	%p<10>;
	.reg .b32 	%r<42>;
	.reg .b32 	%f<134>;
	.reg .b64 	%rd<53>;

	ld.param.u64 	%rd6, [_Z12MatMulKernel6MatrixS_S__param_2+8];
	ld.param.u32 	%r2, [_Z12MatMulKernel6MatrixS_S__param_1];
	ld.param.u32 	%r1, [_Z12MatMulKernel6MatrixS_S__param_0];
	ld.param.u64 	%rd7, [_Z12MatMulKernel6MatrixS_S__param_1+8];
	ld.param.u64 	%rd8, [_Z12MatMulKernel6MatrixS_S__param_0+8];
	ld.param.v2.u32 	{%r20, %r21}, [_Z12MatMulKernel6MatrixS_S__param_2];
	cvta.to.global.u64 	%rd1, %rd8;
	cvta.to.global.u64 	%rd2, %rd7;
	mov.u32 	%r22, %ctaid.y;
	mov.u32 	%r23, %ntid.y;
	mov.u32 	%r24, %tid.y;
	mad.lo.s32 	%r3, %r22, %r23, %r24;
	mov.u32 	%r25, %ctaid.x;
	mov.u32 	%r26, %ntid.x;
	mov.u32 	%r27, %tid.x;
	mad.lo.s32 	%r4, %r25, %r26, %r27;
	setp.lt.s32 	%p1, %r1, 1;
	mov.f32 	%f133, 0f00000000;
	@%p1 bra 	$L__BB0_12;
	mul.lo.s32 	%r5, %r1, %r3;
	and.b32  	%r6, %r1, 7;
	setp.lt.u32 	%p2, %r1, 8;
	mov.f32 	%f125, 0f00000000;
	mov.b32 	%r40, 0;
	mov.f32 	%f133, %f125;
	@%p2 bra 	$L__BB0_4;
	and.b32  	%r40, %r1, 2147483640;
	neg.s32 	%r38, %r40;
	shl.b32 	%r9, %r2, 3;
	mul.wide.u32 	%rd9, %r5, 4;
	add.s64 	%rd10, %rd9, %rd1;
	add.s64 	%rd52, %rd10, 16;
	mov.f32 	%f125, 0f00000000;
	mul.wide.s32 	%rd13, %r2, 4;
	mov.u32 	%r37, %r4;
$L__BB0_3:
	.pragma "nounroll";
	ld.global.f32 	%f24, [%rd52+-16];
	mul.wide.s32 	%rd11, %r37, 4;
	add.s64 	%rd12, %rd2, %rd11;
	ld.global.f32 	%f25, [%rd12];
	mul.f32 	%f26, %f24, %f25;
	sub.f32 	%f27, %f125, %f26;
	sub.f32 	%f28, %f133, %f27;
	sub.f32 	%f29, %f28, %f133;
	add.f32 	%f30, %f27, %f29;
	ld.global.f32 	%f31, [%rd52+-12];
	add.s64 	%rd14, %rd12, %rd13;
	ld.global.f32 	%f32, [%rd14];
	mul.f32 	%f33, %f31, %f32;
	sub.f32 	%f34, %f30, %f33;
	sub.f32 	%f35, %f28, %f34;
	sub.f32 	%f36, %f35, %f28;
	add.f32 	%f37, %f34, %f36;
	ld.global.f32 	%f38, [%rd52+-8];
	add.s64 	%rd15, %rd14, %rd13;
	ld.global.f32 	%f39, [%rd15];
	mul.f32 	%f40, %f38, %f39;
	sub.f32 	%f41, %f37, %f40;
	sub.f32 	%f42, %f35, %f41;
	sub.f32 	%f43, %f42, %f35;
	add.f32 	%f44, %f41, %f43;
	ld.global.f32 	%f45, [%rd52+-4];
	add.s64 	%rd16, %rd15, %rd13;
	ld.global.f32 	%f46, [%rd16];
	mul.f32 	%f47, %f45, %f46;
	sub.f32 	%f48, %f44, %f47;
	sub.f32 	%f49, %f42, %f48;
	sub.f32 	%f50, %f49, %f42;
	add.f32 	%f51, %f48, %f50;
	ld.global.f32 	%f52, [%rd52];
	add.s64 	%rd17, %rd16, %rd13;
	ld.global.f32 	%f53, [%rd17];
	mul.f32 	%f54, %f52, %f53;
	sub.f32 	%f55, %f51, %f54;
	sub.f32 	%f56, %f49, %f55;
	sub.f32 	%f57, %f56, %f49;
	add.f32 	%f58, %f55, %f57;
	ld.global.f32 	%f59, [%rd52+4];
	add.s64 	%rd18, %rd17, %rd13;
	ld.global.f32 	%f60, [%rd18];
	mul.f32 	%f61, %f59, %f60;
	sub.f32 	%f62, %f58, %f61;
	sub.f32 	%f63, %f56, %f62;
	sub.f32 	%f64, %f63, %f56;
	add.f32 	%f65, %f62, %f64;
	ld.global.f32 	%f66, [%rd52+8];
	add.s64 	%rd19, %rd18, %rd13;
	ld.global.f32 	%f67, [%rd19];
	mul.f32 	%f68, %f66, %f67;
	sub.f32 	%f69, %f65, %f68;
	sub.f32 	%f70, %f63, %f69;
	sub.f32 	%f71, %f70, %f63;
	add.f32 	%f72, %f69, %f71;
	ld.global.f32 	%f73, [%rd52+12];
	add.s64 	%rd20, %rd19, %rd13;
	ld.global.f32 	%f74, [%rd20];
	mul.f32 	%f75, %f73, %f74;
	sub.f32 	%f76, %f72, %f75;
	sub.f32 	%f133, %f70, %f76;
	sub.f32 	%f77, %f133, %f70;
	add.f32 	%f125, %f76, %f77;
	add.s32 	%r38, %r38, 8;
	add.s32 	%r37, %r37, %r9;
	add.s64 	%rd52, %rd52, 32;
	setp.ne.s32 	%p3, %r38, 0;
	@%p3 bra 	$L__BB0_3;
$L__BB0_4:
	setp.eq.s32 	%p4, %r6, 0;
	@%p4 bra 	$L__BB0_12;
	and.b32  	%r15, %r1, 3;
	setp.lt.u32 	%p5, %r6, 4;
	@%p5 bra 	$L__BB0_7;
	add.s32 	%r29, %r40, %r5;
	mul.wide.u32 	%rd21, %r29, 4;
	add.s64 	%rd22, %rd1, %rd21;
	ld.global.f32 	%f79, [%rd22];
	mad.lo.s32 	%r30, %r40, %r2, %r4;
	mul.wide.s32 	%rd23, %r30, 4;
	add.s64 	%rd24, %rd2, %rd23;
	ld.global.f32 	%f80, [%rd24];
	mul.f32 	%f81, %f79, %f80;
	sub.f32 	%f82, %f125, %f81;
	sub.f32 	%f83, %f133, %f82;
	sub.f32 	%f84, %f83, %f133;
	add.f32 	%f85, %f82, %f84;
	cvt.u64.u32 	%rd25, %r5;
	cvt.u64.u32 	%rd26, %r40;
	add.s64 	%rd27, %rd26, %rd25;
	shl.b64 	%rd28, %rd27, 2;
	add.s64 	%rd29, %rd1, %rd28;
	ld.global.f32 	%f86, [%rd29+4];
	mul.wide.s32 	%rd30, %r2, 4;
	add.s64 	%rd31, %rd24, %rd30;
	ld.global.f32 	%f87, [%rd31];
	mul.f32 	%f88, %f86, %f87;
	sub.f32 	%f89, %f85, %f88;
	sub.f32 	%f90, %f83, %f89;
	sub.f32 	%f91, %f90, %f83;
	add.f32 	%f92, %f89, %f91;
	ld.global.f32 	%f93, [%rd29+8];
	add.s64 	%rd32, %rd31, %rd30;
	ld.global.f32 	%f94, [%rd32];
	mul.f32 	%f95, %f93, %f94;
	sub.f32 	%f96, %f92, %f95;
	sub.f32 	%f97, %f90, %f96;
	sub.f32 	%f98, %f97, %f90;
	add.f32 	%f99, %f96, %f98;
	ld.global.f32 	%f100, [%rd29+12];
	add.s64 	%rd33, %rd32, %rd30;
	ld.global.f32 	%f101, [%rd33];
	mul.f32 	%f102, %f100, %f101;
	sub.f32 	%f103, %f99, %f102;
	sub.f32 	%f133, %f97, %f103;
	sub.f32 	%f104, %f133, %f97;
	add.f32 	%f125, %f103, %f104;
	add.s32 	%r40, %r40, 4;
$L__BB0_7:
	setp.eq.s32 	%p6, %r15, 0;
	@%p6 bra 	$L__BB0_12;
	setp.eq.s32 	%p7, %r15, 1;
	@%p7 bra 	$L__BB0_10;
	add.s32 	%r31, %r40, %r5;
	mul.wide.u32 	%rd34, %r31, 4;
	add.s64 	%rd35, %rd1, %rd34;
	ld.global.f32 	%f106, [%rd35];
	mad.lo.s32 	%r32, %r40, %r2, %r4;
	mul.wide.s32 	%rd36, %r32, 4;
	add.s64 	%rd37, %rd2, %rd36;
	ld.global.f32 	%f107, [%rd37];
	mul.f32 	%f108, %f106, %f107;
	sub.f32 	%f109, %f125, %f108;
	sub.f32 	%f110, %f133, %f109;
	sub.f32 	%f111, %f110, %f133;
	add.f32 	%f112, %f109, %f111;
	cvt.u64.u32 	%rd38, %r5;
	cvt.u64.u32 	%rd39, %r40;
	add.s64 	%rd40, %rd39, %rd38;
	shl.b64 	%rd41, %rd40, 2;
	add.s64 	%rd42, %rd1, %rd41;
	ld.global.f32 	%f113, [%rd42+4];
	mul.wide.s32 	%rd43, %r2, 4;
	add.s64 	%rd44, %rd37, %rd43;
	ld.global.f32 	%f114, [%rd44];
	mul.f32 	%f115, %f113, %f114;
	sub.f32 	%f116, %f112, %f115;
	sub.f32 	%f133, %f110, %f116;
	sub.f32 	%f117, %f133, %f110;
	add.f32 	%f125, %f116, %f117;
	add.s32 	%r40, %r40, 2;
$L__BB0_10:
	and.b32  	%r33, %r1, 1;
	setp.eq.b32 	%p8, %r33, 1;
	not.pred 	%p9, %p8;
	@%p9 bra 	$L__BB0_12;
	add.s32 	%r34, %r40, %r5;
	mul.wide.u32 	%rd45, %r34, 4;
	add.s64 	%rd46, %rd1, %rd45;
	ld.global.f32 	%f118, [%rd46];
	mad.lo.s32 	%r35, %r40, %r2, %r4;
	mul.wide.s32 	%rd47, %r35, 4;
	add.s64 	%rd48, %rd2, %rd47;
	ld.global.f32 	%f119, [%rd48];
	mul.f32 	%f120, %f118, %f119;
	sub.f32 	%f121, %f125, %f120;
	sub.f32 	%f133, %f133, %f121;
$L__BB0_12:
	cvta.to.global.u64 	%rd49, %rd6;
	mad.lo.s32 	%r36, %r20, %r3, %r4;
	mul.wide.s32 	%rd50, %r36, 4;
	add.s64 	%rd51, %rd49, %rd50;
	st.global.f32 	[%rd51], %f133;
	ret;

}


// ===== COMPILED SASS (sm_100) =====

	.target	sm_100

	.elftype	@"ET_EXEC"


//--------------------- .note.nv.tkinfo           --------------------------
	.section	.note.nv.tkinfo,"",@"SHT_NOTE"
	.sectionflags	@"SHF_NOTE_NV_TKINFO"
	.tkinfo
        /*0018*/ 	.word	0x00000002
        /*0030*/ 	.string	""
        /*0030*/ 	.string	"ptxas"
        /*0030*/ 	.string	"Cuda compilation tools, release 13.0, V13.0.88"
        /*0030*/ 	.string	"Build cuda_13.0.r13.0/compiler.36424714_0"
        /*0030*/ 	.string	"-arch sm_100 -m 64 "



//--------------------- .note.nv.cuinfo           --------------------------
	.section	.note.nv.cuinfo,"",@"SHT_NOTE"
	.sectionflags	@"SHF_NOTE_NV_CUINFO"
        /*0018*/ 	.short	0x0002
        /*001a*/ 	.short	0x0064
        /*001c*/ 	.short	0x0082
	.zero		2


//--------------------- .nv.info                  --------------------------
	.section	.nv.info,"",@"SHT_CUDA_INFO"
	.align	4


	//----- nvinfo : EIATTR_REGCOUNT
	.align		4
        /*0000*/ 	.byte	0x04, 0x2f
        /*0002*/ 	.short	(.L_1 - .L_0)
	.align		4
.L_0:
        /*0004*/ 	.word	index@(_Z12MatMulKernel6MatrixS_S_)
        /*0008*/ 	.word	0x00000020


	//----- nvinfo : EIATTR_FRAME_SIZE
	.align		4
.L_1:
        /*000c*/ 	.byte	0x04, 0x11
        /*000e*/ 	.short	(.L_3 - .L_2)
	.align		4
.L_2:
        /*0010*/ 	.word	index@(_Z12MatMulKernel6MatrixS_S_)
        /*0014*/ 	.word	0x00000000


	//----- nvinfo : EIATTR_MIN_STACK_SIZE
	.align		4
.L_3:
        /*0018*/ 	.byte	0x04, 0x12
        /*001a*/ 	.short	(.L_5 - .L_4)
	.align		4
.L_4:
        /*001c*/ 	.word	index@(_Z12MatMulKernel6MatrixS_S_)
        /*0020*/ 	.word	0x00000000
.L_5:


//--------------------- .nv.compat                --------------------------
	.section	.nv.compat,"",@"SHT_CUDA_COMPAT_INFO"
	.align	4
        /*0000*/ 	.byte	0x02, 0x09, 0x00, 0x00, 0x02, 0x02, 0x01, 0x00, 0x02, 0x05, 0x05, 0x00, 0x03, 0x07, 0x01, 0x01
        /*0010*/ 	.byte	0x02, 0x03, 0x00, 0x00, 0x02, 0x06, 0x01, 0x00, 0x04, 0x0b, 0x08, 0x00, 0x09, 0x00, 0x00, 0x00
        /*0020*/ 	.byte	0x00, 0x00, 0x00, 0x00


//--------------------- .nv.info._Z12MatMulKernel6MatrixS_S_ --------------------------
	.section	.nv.info._Z12MatMulKernel6MatrixS_S_,"",@"SHT_CUDA_INFO"
	.sectionflags	@""
	.align	4


	//----- nvinfo : EIATTR_CUDA_API_VERSION
	.align		4
        /*0000*/ 	.byte	0x04, 0x37
        /*0002*/ 	.short	(.L_7 - .L_6)
.L_6:
        /*0004*/ 	.word	0x00000082


	//----- nvinfo : EIATTR_KPARAM_INFO
	.align		4
.L_7:
        /*0008*/ 	.byte	0x04, 0x17
        /*000a*/ 	.short	(.L_9 - .L_8)
.L_8:
        /*000c*/ 	.word	0x00000000
        /*0010*/ 	.short	0x0002
        /*0012*/ 	.short	0x0020
        /*0014*/ 	.byte	0x00, 0xf0, 0x41, 0x00


	//----- nvinfo : EIATTR_KPARAM_INFO
	.align		4
.L_9:
        /*0018*/ 	.byte	0x04, 0x17
        /*001a*/ 	.short	(.L_11 - .L_10)
.L_10:
        /*001c*/ 	.word	0x00000000
        /*0020*/ 	.short	0x0001
        /*0022*/ 	.short	0x0010
        /*0024*/ 	.byte	0x00, 0xf0, 0x41, 0x00


	//----- nvinfo : EIATTR_KPARAM_INFO
	.align		4
.L_11:
        /*0028*/ 	.byte	0x04, 0x17
        /*002a*/ 	.short	(.L_13 - .L_12)
.L_12:
        /*002c*/ 	.word	0x00000000
        /*0030*/ 	.short	0x0000
        /*0032*/ 	.short	0x0000
        /*0034*/ 	.byte	0x00, 0xf0, 0x41, 0x00


	//----- nvinfo : EIATTR_SPARSE_MMA_MASK
	.align		4
.L_13:
        /*0038*/ 	.byte	0x03, 0x50
        /*003a*/ 	.short	0x0000


	//----- nvinfo : EIATTR_MAXREG_COUNT
	.align		4
        /*003c*/ 	.byte	0x03, 0x1b
        /*003e*/ 	.short	0x00ff


	//----- nvinfo : EIATTR_MERCURY_ISA_VERSION
	.align		4
        /*0040*/ 	.byte	0x03, 0x5f
        /*0042*/ 	.short	0x0101


	//----- nvinfo : EIATTR_VRC_CTA_INIT_COUNT
	.align		4
        /*0044*/ 	.byte	0x02, 0x4a
	.zero		1
	.zero		1


	//----- nvinfo : EIATTR_EXIT_INSTR_OFFSETS
	.align		4
        /*0048*/ 	.byte	0x04, 0x1c
        /*004a*/ 	.short	(.L_15 - .L_14)


	//   ....[0]....
.L_14:
        /*004c*/ 	.word	0x00000bb0


	//----- nvinfo : EIATTR_CBANK_PARAM_SIZE
	.align		4
.L_15:
        /*0050*/ 	.byte	0x03, 0x19
        /*0052*/ 	.short	0x0030


	//----- nvinfo : EIATTR_PARAM_CBANK
	.align		4
        /*0054*/ 	.byte	0x04, 0x0a
        /*0056*/ 	.short	(.L_17 - .L_16)
	.align		4
.L_16:
        /*0058*/ 	.word	index@(.nv.constant0._Z12MatMulKernel6MatrixS_S_)
        /*005c*/ 	.short	0x0380
        /*005e*/ 	.short	0x0030


	//----- nvinfo : EIATTR_SW_WAR
	.align		4
.L_17:
        /*0060*/ 	.byte	0x04, 0x36
        /*0062*/ 	.short	(.L_19 - .L_18)
.L_18:
        /*0064*/ 	.word	0x00000008
.L_19:


//--------------------- .nv.callgraph             --------------------------
	.section	.nv.callgraph,"",@"SHT_CUDA_CALLGRAPH"
	.align	4
	.sectionentsize	8
	.align		4
        /*0000*/ 	.word	0x00000000
	.align		4
        /*0004*/ 	.word	0xffffffff
	.align		4
        /*0008*/ 	.word	0x00000000
	.align		4
        /*000c*/ 	.word	0xfffffffe
	.align		4
        /*0010*/ 	.word	0x00000000
	.align		4
        /*0014*/ 	.word	0xfffffffd
	.align		4
        /*0018*/ 	.word	0x00000000
	.align		4
        /*001c*/ 	.word	0xfffffffc


//--------------------- .text._Z12MatMulKernel6MatrixS_S_ --------------------------
	.section	.text._Z12MatMulKernel6MatrixS_S_,"ax",@progbits
	.align	128
        .global         _Z12MatMulKernel6MatrixS_S_
        .type           _Z12MatMulKernel6MatrixS_S_,@function
        .size           _Z12MatMulKernel6MatrixS_S_,(.L_x_6 - _Z12MatMulKernel6MatrixS_S_)
        .other          _Z12MatMulKernel6MatrixS_S_,@"STO_CUDA_ENTRY STV_DEFAULT"
_Z12MatMulKernel6MatrixS_S_:
.text._Z12MatMulKernel6MatrixS_S_:
[----:B------:R-:W-:Y:S01]  /*0000*/  LDC R1, c[0x0][0x37c] ;  /* 0x0000df00ff017b82 */ /* 0x000fe20000000800 */
[----:B------:R-:W0:Y:S01]  /*0010*/  S2R R3, SR_TID.Y ;  /* 0x0000000000037919 */ /* 0x000e220000002200 */
[----:B------:R-:W1:Y:S06]  /*0020*/  LDCU UR5, c[0x0][0x380] ;  /* 0x00007000ff0577ac */ /* 0x000e6c0008000800 */
[----:B------:R-:W0:Y:S01]  /*0030*/  LDC R0, c[0x0][0x364] ;  /* 0x0000d900ff007b82 */ /* 0x000e220000000800 */
[----:B------:R-:W-:Y:S01]  /*0040*/  HFMA2 R16, -RZ, RZ, 0, 0 ;  /* 0x00000000ff107431 */ /* 0x000fe200000001ff */
[----:B------:R-:W2:Y:S01]  /*0050*/  S2R R2, SR_TID.X ;  /* 0x0000000000027919 */ /* 0x000ea20000002100 */
[----:B------:R-:W3:Y:S05]  /*0060*/  LDCU.64 UR8, c[0x0][0x358] ;  /* 0x00006b00ff0877ac */ /* 0x000eea0008000a00 */
[----:B------:R-:W0:Y:S08]  /*0070*/  S2UR UR4, SR_CTAID.Y ;  /* 0x00000000000479c3 */ /* 0x000e300000002600 */
[----:B------:R-:W2:Y:S01]  /*0080*/  S2UR UR6, SR_CTAID.X ;  /* 0x00000000000679c3 */ /* 0x000ea20000002500 */
[----:B-1----:R-:W-:-:S07]  /*0090*/  UISETP.GE.AND UP0, UPT, UR5, 0x1, UPT ;  /* 0x000000010500788c */ /* 0x002fce000bf06270 */
[----:B------:R-:W2:Y:S01]  /*00a0*/  LDC R15, c[0x0][0x360] ;  /* 0x0000d800ff0f7b82 */ /* 0x000ea20000000800 */
[----:B0-----:R-:W-:Y:S02]  /*00b0*/  IMAD R0, R0, UR4, R3 ;  /* 0x0000000400007c24 */ /* 0x001fe4000f8e0203 */
[----:B--2---:R-:W-:Y:S01]  /*00c0*/  IMAD R15, R15, UR6, R2 ;  /* 0x000000060f0f7c24 */ /* 0x004fe2000f8e0202 */
[----:B---3--:R-:W-:Y:S06]  /*00d0*/  BRA.U !UP0, `(.L_x_0) ;  /* 0x0000000908a07547 */ /* 0x008fec000b800000 */
[----:B------:R-:W-:Y:S02]  /*00e0*/  UISETP.GE.U32.AND UP1, UPT, UR5, 0x8, UPT ;  /* 0x000000080500788c */ /* 0x000fe4000bf26070 */
[----:B------:R-:W-:Y:S01]  /*00f0*/  IMAD R14, R0, UR5, RZ ;  /* 0x00000005000e7c24 */ /* 0x000fe2000f8e02ff */
[----:B------:R-:W-:Y:S01]  /*0100*/  ULOP3.LUT UR6, UR5, 0x7, URZ, 0xc0, !UPT ;  /* 0x0000000705067892 */ /* 0x000fe2000f8ec0ff */
[----:B------:R-:W-:Y:S01]  /*0110*/  MOV R19, RZ ;  /* 0x000000ff00137202 */ /* 0x000fe20000000f00 */
[----:B------:R-:W-:Y:S01]  /*0120*/  UMOV UR4, URZ ;  /* 0x000000ff00047c82 */ /* 0x000fe20008000000 */
[----:B------:R-:W-:Y:S01]  /*0130*/  MOV R16, RZ ;  /* 0x000000ff00107202 */ /* 0x000fe20000000f00 */
[----:B------:R-:W-:Y:S02]  /*0140*/  UISETP.NE.AND UP0, UPT, UR6, URZ, UPT ;  /* 0x000000ff0600728c */ /* 0x000fe4000bf05270 */
[----:B------:R-:W-:Y:S09]  /*0150*/  BRA.U !UP1, `(.L_x_1) ;  /* 0x0000000509207547 */ /* 0x000ff2000b800000 */
[----:B------:R-:W0:Y:S01]  /*0160*/  LDC.64 R2, c[0x0][0x388] ;  /* 0x0000e200ff027b82 */ /* 0x000e220000000a00 */
[----:B------:R-:W-:Y:S01]  /*0170*/  ULOP3.LUT UR4, UR5, 0x7ffffff8, URZ, 0xc0, !UPT ;  /* 0x7ffffff805047892 */ /* 0x000fe2000f8ec0ff */
[----:B------:R-:W-:Y:S02]  /*0180*/  MOV R19, RZ ;  /* 0x000000ff00137202 */ /* 0x000fe40000000f00 */
[----:B------:R-:W-:Y:S01]  /*0190*/  MOV R18, R15 ;  /* 0x0000000f00127202 */ /* 0x000fe20000000f00 */
[----:B------:R-:W-:Y:S01]  /*01a0*/  UIADD3 UR7, UPT, UPT, -UR4, URZ, URZ ;  /* 0x000000ff04077290 */ /* 0x000fe2000fffe1ff */
[----:B0-----:R-:W-:-:S03]  /*01b0*/  IMAD.WIDE.U32 R2, R14, 0x4, R2 ;  /* 0x000000040e027825 */ /* 0x001fc600078e0002 */
[----:B------:R-:W-:-:S04]  /*01c0*/  IADD3 R2, P0, PT, R2, 0x10, RZ ;  /* 0x0000001002027810 */ /* 0x000fc80007f1e0ff */
[----:B------:R-:W-:-:S09]  /*01d0*/  IADD3.X R3, PT, PT, RZ, R3, RZ, P0, !PT ;  /* 0x00000003ff037210 */ /* 0x000fd200007fe4ff */
.L_x_2:
[----:B------:R-:W0:Y:S01]  /*01e0*/  LDC.64 R10, c[0x0][0x398] ;  /* 0x0000e600ff0a7b82 */ /* 0x000e220000000a00 */
[----:B------:R-:W2:Y:S04]  /*01f0*/  LDG.E R22, desc[UR8][R2.64+-0x10] ;  /* 0xfffff00802167981 */ /* 0x000ea8000c1e1900 */
[----:B------:R-:W3:Y:S03]  /*0200*/  LDG.E R24, desc[UR8][R2.64+-0xc] ;  /* 0xfffff40802187981 */ /* 0x000ee6000c1e1900 */
[----:B------:R-:W1:Y:S01]  /*0210*/  LDC R17, c[0x0][0x390] ;  /* 0x0000e400ff117b82 */ /* 0x000e620000000800 */
[----:B------:R-:W4:Y:S04]  /*0220*/  LDG.E R26, desc[UR8][R2.64+-0x8] ;  /* 0xfffff808021a7981 */ /* 0x000f28000c1e1900 */
[----:B------:R-:W5:Y:S04]  /*0230*/  LDG.E R25, desc[UR8][R2.64+-0x4] ;  /* 0xfffffc0802197981 */ /* 0x000f68000c1e1900 */
[----:B------:R-:W5:Y:S01]  /*0240*/  LDG.E R27, desc[UR8][R2.64] ;  /* 0x00000008021b7981 */ /* 0x000f62000c1e1900 */
[----:B0-----:R-:W-:-:S05]  /*0250*/  IMAD.WIDE R10, R18, 0x4, R10 ;  /* 0x00000004120a7825 */ /* 0x001fca00078e020a */
[----:B------:R0:W2:Y:S01]  /*0260*/  LDG.E R20, desc[UR8][R10.64] ;  /* 0x000000080a147981 */ /* 0x0000a2000c1e1900 */
[----:B-1----:R-:W-:-:S05]  /*0270*/  IMAD.WIDE R12, R17, 0x4, R10 ;  /* 0x00000004110c7825 */ /* 0x002fca00078e020a */
[----:B------:R1:W3:Y:S01]  /*0280*/  LDG.E R21, desc[UR8][R12.64] ;  /* 0x000000080c157981 */ /* 0x0002e2000c1e1900 */
[----:B------:R-:W-:-:S05]  /*0290*/  IMAD.WIDE R4, R17, 0x4, R12 ;  /* 0x0000000411047825 */ /* 0x000fca00078e020c */
[----:B------:R1:W4:Y:S01]  /*02a0*/  LDG.E R23, desc[UR8][R4.64] ;  /* 0x0000000804177981 */ /* 0x000322000c1e1900 */
[----:B------:R-:W-:-:S05]  /*02b0*/  IMAD.WIDE R6, R17, 0x4, R4 ;  /* 0x0000000411067825 */ /* 0x000fca00078e0204 */
[----:B------:R-:W5:Y:S01]  /*02c0*/  LDG.E R28, desc[UR8][R6.64] ;  /* 0x00000008061c7981 */ /* 0x000f62000c1e1900 */
[----:B------:R-:W-:-:S05]  /*02d0*/  IMAD.WIDE R8, R17, 0x4, R6 ;  /* 0x0000000411087825 */ /* 0x000fca00078e0206 */
[----:B------:R-:W5:Y:S01]  /*02e0*/  LDG.E R29, desc[UR8][R8.64] ;  /* 0x00000008081d7981 */ /* 0x000f62000c1e1900 */
[----:B0-----:R-:W-:-:S03]  /*02f0*/  IMAD.WIDE R10, R17, 0x4, R8 ;  /* 0x00000004110a7825 */ /* 0x001fc600078e0208 */
[----:B------:R-:W5:Y:S04]  /*0300*/  LDG.E R6, desc[UR8][R2.64+0x4] ;  /* 0x0000040802067981 */ /* 0x000f68000c1e1900 */
[----:B------:R-:W5:Y:S01]  /*0310*/  LDG.E R7, desc[UR8][R10.64] ;  /* 0x000000080a077981 */ /* 0x000f62000c1e1900 */
[----:B-1----:R-:W-:-:S03]  /*0320*/  IMAD.WIDE R12, R17, 0x4, R10 ;  /* 0x00000004110c7825 */ /* 0x002fc600078e020a */
[----:B------:R-:W5:Y:S04]  /*0330*/  LDG.E R8, desc[UR8][R2.64+0x8] ;  /* 0x0000080802087981 */ /* 0x000f68000c1e1900 */
[----:B------:R-:W5:Y:S01]  /*0340*/  LDG.E R9, desc[UR8][R12.64] ;  /* 0x000000080c097981 */ /* 0x000f62000c1e1900 */
[----:B------:R-:W-:-:S06]  /*0350*/  IMAD.WIDE R4, R17, 0x4, R12 ;  /* 0x0000000411047825 */ /* 0x000fcc00078e020c */
[----:B------:R-:W5:Y:S04]  /*0360*/  LDG.E R5, desc[UR8][R4.64] ;  /* 0x0000000804057981 */ /* 0x000f68000c1e1900 */
[----:B------:R0:W5:Y:S01]  /*0370*/  LDG.E R4, desc[UR8][R2.64+0xc] ;  /* 0x00000c0802047981 */ /* 0x000162000c1e1900 */
[----:B------:R-:W-:-:S04]  /*0380*/  UIADD3 UR7, UPT, UPT, UR7, 0x8, URZ ;  /* 0x0000000807077890 */ /* 0x000fc8000fffe0ff */
[----:B------:R-:W-:Y:S01]  /*0390*/  UISETP.NE.AND UP1, UPT, UR7, URZ, UPT ;  /* 0x000000ff0700728c */ /* 0x000fe2000bf25270 */
[----:B------:R-:W-:Y:S02]  /*03a0*/  LEA R18, R17, R18, 0x3 ;  /* 0x0000001211127211 */ /* 0x000fe400078e18ff */
[----:B0-----:R-:W-:-:S04]  /*03b0*/  IADD3 R2, P0, PT, R2, 0x20, RZ ;  /* 0x0000002002027810 */ /* 0x001fc80007f1e0ff */
[----:B------:R-:W-:Y:S01]  /*03c0*/  IADD3.X R3, PT, PT, RZ, R3, RZ, P0, !PT ;  /* 0x00000003ff037210 */ /* 0x000fe200007fe4ff */
[----:B--2---:R-:W-:-:S04]  /*03d0*/  FFMA R19, -R22, R20, R19 ;  /* 0x0000001416137223 */ /* 0x004fc80000000113 */
[----:B------:R-:W-:-:S04]  /*03e0*/  FADD R20, -R19, R16 ;  /* 0x0000001013147221 */ /* 0x000fc80000000100 */
[----:B------:R-:W-:-:S04]  /*03f0*/  FADD R16, R20, -R16 ;  /* 0x8000001014107221 */ /* 0x000fc80000000000 */
[----:B------:R-:W-:-:S04]  /*0400*/  FADD R19, R19, R16 ;  /* 0x0000001013137221 */ /* 0x000fc80000000000 */
[----:B---3--:R-:W-:-:S04]  /*0410*/  FFMA R19, -R24, R21, R19 ;  /* 0x0000001518137223 */ /* 0x008fc80000000113 */
[----:B------:R-:W-:-:S04]  /*0420*/  FADD R11, R20, -R19 ;  /* 0x80000013140b7221 */ /* 0x000fc80000000000 */
[----:B------:R-:W-:-:S04]  /*0430*/  FADD R20, -R20, R11 ;  /* 0x0000000b14147221 */ /* 0x000fc80000000100 */
[----:B------:R-:W-:-:S04]  /*0440*/  FADD R19, R19, R20 ;  /* 0x0000001413137221 */ /* 0x000fc80000000000 */
[----:B----4-:R-:W-:-:S04]  /*0450*/  FFMA R26, -R26, R23, R19 ;  /* 0x000000171a1a7223 */ /* 0x010fc80000000113 */
[----:B------:R-:W-:-:S04]  /*0460*/  FADD R10, R11, -R26 ;  /* 0x8000001a0b0a7221 */ /* 0x000fc80000000000 */
[----:B------:R-:W-:-:S04]  /*0470*/  FADD R11, -R11, R10 ;  /* 0x0000000a0b0b7221 */ /* 0x000fc80000000100 */
[----:B------:R-:W-:-:S04]  /*0480*/  FADD R26, R26, R11 ;  /* 0x0000000b1a1a7221 */ /* 0x000fc80000000000 */
[----:B-----5:R-:W-:-:S04]  /*0490*/  FFMA R25, -R25, R28, R26 ;  /* 0x0000001c19197223 */ /* 0x020fc8000000011a */
[----:B------:R-:W-:-:S04]  /*04a0*/  FADD R11, R10, -R25 ;  /* 0x800000190a0b7221 */ /* 0x000fc80000000000 */
[----:B------:R-:W-:-:S04]  /*04b0*/  FADD R10, -R10, R11 ;  /* 0x0000000b0a0a7221 */ /* 0x000fc80000000100 */
[----:B------:R-:W-:-:S04]  /*04c0*/  FADD R10, R25, R10 ;  /* 0x0000000a190a7221 */ /* 0x000fc80000000000 */
[----:B------:R-:W-:-:S04]  /*04d0*/  FFMA R10, -R27, R29, R10 ;  /* 0x0000001d1b0a7223 */ /* 0x000fc8000000010a */
        /* <DEDUP_REMOVED lines=14> */
[----:B------:R-:W-:Y:S01]  /*05c0*/  FADD R19, R5, R6 ;  /* 0x0000000605137221 */ /* 0x000fe20000000000 */
[----:B------:R-:W-:Y:S06]  /*05d0*/  BRA.U UP1, `(.L_x_2) ;  /* 0xfffffffd01007547 */ /* 0x000fec000b83ffff */
.L_x_1:
[----:B------:R-:W-:Y:S05]  /*05e0*/  BRA.U !UP0, `(.L_x_0) ;  /* 0x00000005085c7547 */ /* 0x000fea000b800000 */
[----:B------:R-:W-:Y:S02]  /*05f0*/  UISETP.GE.U32.AND UP0, UPT, UR6, 0x4, UPT ;  /* 0x000000040600788c */ /* 0x000fe4000bf06070 */
[----:B------:R-:W-:-:S04]  /*0600*/  ULOP3.LUT UR7, UR5, 0x3, URZ, 0xc0, !UPT ;  /* 0x0000000305077892 */ /* 0x000fc8000f8ec0ff */
[----:B------:R-:W-:-:S03]  /*0610*/  UISETP.NE.AND UP1, UPT, UR7, URZ, UPT ;  /* 0x000000ff0700728c */ /* 0x000fc6000bf25270 */
[----:B------:R-:W-:Y:S08]  /*0620*/  BRA.U !UP0, `(.L_x_3) ;  /* 0x0000000108a07547 */ /* 0x000ff0000b800000 */
[----:B------:R-:W0:Y:S01]  /*0630*/  LDC R4, c[0x0][0x390] ;  /* 0x0000e400ff047b82 */ /* 0x000e220000000800 */
[----:B------:R-:W1:Y:S01]  /*0640*/  LDCU.64 UR10, c[0x0][0x388] ;  /* 0x00007100ff0a77ac */ /* 0x000e620008000a00 */
[----:B------:R-:W-:-:S06]  /*0650*/  IADD3 R3, PT, PT, R14, UR4, RZ ;  /* 0x000000040e037c10 */ /* 0x000fcc000fffe0ff */
[----:B------:R-:W2:Y:S08]  /*0660*/  LDC.64 R6, c[0x0][0x388] ;  /* 0x0000e200ff067b82 */ /* 0x000eb00000000a00 */
[----:B------:R-:W3:Y:S01]  /*0670*/  LDC.64 R8, c[0x0][0x398] ;  /* 0x0000e600ff087b82 */ /* 0x000ee20000000a00 */
[----:B0-----:R-:W-:Y:S02]  /*0680*/  IMAD R5, R4, UR4, R15 ;  /* 0x0000000404057c24 */ /* 0x001fe4000f8e020f */
[----:B--2---:R-:W-:Y:S01]  /*0690*/  IMAD.WIDE.U32 R6, R3, 0x4, R6 ;  /* 0x0000000403067825 */ /* 0x004fe200078e0006 */
[----:B------:R-:W-:-:S05]  /*06a0*/  IADD3 R3, P0, PT, R14, UR4, RZ ;  /* 0x000000040e037c10 */ /* 0x000fca000ff1e0ff */
[----:B------:R-:W2:Y:S01]  /*06b0*/  LDG.E R6, desc[UR8][R6.64] ;  /* 0x0000000806067981 */ /* 0x000ea2000c1e1900 */
[----:B---3--:R-:W-:-:S05]  /*06c0*/  IMAD.WIDE R8, R5, 0x4, R8 ;  /* 0x0000000405087825 */ /* 0x008fca00078e0208 */
[----:B------:R-:W2:Y:S01]  /*06d0*/  LDG.E R17, desc[UR8][R8.64] ;  /* 0x0000000808117981 */ /* 0x000ea2000c1e1900 */
[----:B------:R-:W-:Y:S02]  /*06e0*/  IADD3.X R10, PT, PT, RZ, RZ, RZ, P0, !PT ;  /* 0x000000ffff0a7210 */ /* 0x000fe400007fe4ff */
[----:B-1----:R-:W-:-:S04]  /*06f0*/  LEA R2, P0, R3, UR10, 0x2 ;  /* 0x0000000a03027c11 */ /* 0x002fc8000f8010ff */
[----:B------:R-:W-:Y:S01]  /*0700*/  LEA.HI.X R3, R3, UR11, R10, 0x2, P0 ;  /* 0x0000000b03037c11 */ /* 0x000fe200080f140a */
[----:B------:R-:W-:-:S04]  /*0710*/  IMAD.WIDE R10, R4, 0x4, R8 ;  /* 0x00000004040a7825 */ /* 0x000fc800078e0208 */
[----:B------:R-:W3:Y:S04]  /*0720*/  LDG.E R21, desc[UR8][R2.64+0x4] ;  /* 0x0000040802157981 */ /* 0x000ee8000c1e1900 */
[----:B------:R-:W3:Y:S01]  /*0730*/  LDG.E R18, desc[UR8][R10.64] ;  /* 0x000000080a127981 */ /* 0x000ee2000c1e1900 */
[----:B------:R-:W-:-:S03]  /*0740*/  IMAD.WIDE R12, R4, 0x4, R10 ;  /* 0x00000004040c7825 */ /* 0x000fc600078e020a */
[----:B------:R-:W4:Y:S04]  /*0750*/  LDG.E R20, desc[UR8][R2.64+0x8] ;  /* 0x0000080802147981 */ /* 0x000f28000c1e1900 */
[----:B------:R-:W4:Y:S01]  /*0760*/  LDG.E R22, desc[UR8][R12.64] ;  /* 0x000000080c167981 */ /* 0x000f22000c1e1900 */
[----:B------:R-:W-:-:S03]  /*0770*/  IMAD.WIDE R4, R4, 0x4, R12 ;  /* 0x0000000404047825 */ /* 0x000fc600078e020c */
[----:B------:R0:W5:Y:S04]  /*0780*/  LDG.E R9, desc[UR8][R2.64+0xc] ;  /* 0x00000c0802097981 */ /* 0x000168000c1e1900 */
[----:B------:R-:W5:Y:S01]  /*0790*/  LDG.E R4, desc[UR8][R4.64] ;  /* 0x0000000804047981 */ /* 0x000f62000c1e1900 */
[----:B------:R-:W-:Y:S01]  /*07a0*/  UIADD3 UR4, UPT, UPT, UR4, 0x4, URZ ;  /* 0x0000000404047890 */ /* 0x000fe2000fffe0ff */
[----:B--2---:R-:W-:-:S04]  /*07b0*/  FFMA R17, -R6, R17, R19 ;  /* 0x0000001106117223 */ /* 0x004fc80000000113 */
[----:B------:R-:W-:-:S04]  /*07c0*/  FADD R7, R16, -R17 ;  /* 0x8000001110077221 */ /* 0x000fc80000000000 */
[----:B------:R-:W-:-:S04]  /*07d0*/  FADD R16, -R16, R7 ;  /* 0x0000000710107221 */ /* 0x000fc80000000100 */
[----:B------:R-:W-:-:S04]  /*07e0*/  FADD R16, R17, R16 ;  /* 0x0000001011107221 */ /* 0x000fc80000000000 */
[----:B---3--:R-:W-:-:S04]  /*07f0*/  FFMA R16, -R21, R18, R16 ;  /* 0x0000001215107223 */ /* 0x008fc80000000110 */
[----:B------:R-:W-:-:S04]  /*0800*/  FADD R6, R7, -R16 ;  /* 0x8000001007067221 */ /* 0x000fc80000000000 */
[----:B------:R-:W-:-:S04]  /*0810*/  FADD R7, -R7, R6 ;  /* 0x0000000607077221 */ /* 0x000fc80000000100 */
[----:B------:R-:W-:-:S04]  /*0820*/  FADD R7, R16, R7 ;  /* 0x0000000710077221 */ /* 0x000fc80000000000 */
[----:B----4-:R-:W-:-:S04]  /*0830*/  FFMA R7, -R20, R22, R7 ;  /* 0x0000001614077223 */ /* 0x010fc80000000107 */
[----:B0-----:R-:W-:-:S04]  /*0840*/  FADD R3, R6, -R7 ;  /* 0x8000000706037221 */ /* 0x001fc80000000000 */
[----:B------:R-:W-:-:S04]  /*0850*/  FADD R6, -R6, R3 ;  /* 0x0000000306067221 */ /* 0x000fc80000000100 */
[----:B------:R-:W-:-:S04]  /*0860*/  FADD R6, R7, R6 ;  /* 0x0000000607067221 */ /* 0x000fc80000000000 */
[----:B-----5:R-:W-:-:S04]  /*0870*/  FFMA R4, -R9, R4, R6 ;  /* 0x0000000409047223 */ /* 0x020fc80000000106 */
[----:B------:R-:W-:-:S04]  /*0880*/  FADD R16, R3, -R4 ;  /* 0x8000000403107221 */ /* 0x000fc80000000000 */
[----:B------:R-:W-:-:S04]  /*0890*/  FADD R3, -R3, R16 ;  /* 0x0000001003037221 */ /* 0x000fc80000000100 */
[----:B------:R-:W-:-:S07]  /*08a0*/  FADD R19, R4, R3 ;  /* 0x0000000304137221 */ /* 0x000fce0000000000 */
.L_x_3:
[----:B------:R-:W-:Y:S05]  /*08b0*/  BRA.U !UP1, `(.L_x_0) ;  /* 0x0000000109a87547 */ /* 0x000fea000b800000 */
[----:B------:R-:W-:Y:S02]  /*08c0*/  UISETP.NE.AND UP0, UPT, UR7, 0x1, UPT ;  /* 0x000000010700788c */ /* 0x000fe4000bf05270 */
[----:B------:R-:W-:-:S04]  /*08d0*/  ULOP3.LUT UR5, UR5, 0x1, URZ, 0xc0, !UPT ;  /* 0x0000000105057892 */ /* 0x000fc8000f8ec0ff */
[----:B------:R-:W-:-:S03]  /*08e0*/  UISETP.NE.U32.AND UP1, UPT, UR5, 0x1, UPT ;  /* 0x000000010500788c */ /* 0x000fc6000bf25070 */
        /* <DEDUP_REMOVED lines=13> */
[----:B-1----:R-:W-:Y:S01]  /*09c0*/  LEA R6, P0, R7, UR6, 0x2 ;  /* 0x0000000607067c11 */ /* 0x002fe2000f8010ff */
[----:B------:R-:W-:-:S03]  /*09d0*/  IMAD.WIDE R8, R8, 0x4, R4 ;  /* 0x0000000408087825 */ /* 0x000fc600078e0204 */
[----:B------:R-:W-:-:S03]  /*09e0*/  LEA.HI.X R7, R7, UR7, R12, 0x2, P0 ;  /* 0x0000000707077c11 */ /* 0x000fc600080f140c */
[----:B------:R-:W3:Y:S04]  /*09f0*/  LDG.E R8, desc[UR8][R8.64] ;  /* 0x0000000808087981 */ /* 0x000ee8000c1e1900 */
[----:B------:R-:W3:Y:S01]  /*0a00*/  LDG.E R7, desc[UR8][R6.64+0x4] ;  /* 0x0000040806077981 */ /* 0x000ee2000c1e1900 */
        /* <DEDUP_REMOVED lines=8> */
[----:B------:R-:W-:-:S07]  /*0a90*/  FADD R19, R2, R11 ;  /* 0x0000000b02137221 */ /* 0x000fce0000000000 */
.L_x_4:
[----:B------:R-:W-:Y:S05]  /*0aa0*/  BRA.U UP1, `(.L_x_0) ;  /* 0x00000001012c7547 */ /* 0x000fea000b800000 */
[----:B------:R-:W0:Y:S01]  /*0ab0*/  LDC R6, c[0x0][0x390] ;  /* 0x0000e400ff067b82 */ /* 0x000e220000000800 */
[----:B------:R-:W-:-:S07]  /*0ac0*/  IADD3 R7, PT, PT, R14, UR4, RZ ;  /* 0x000000040e077c10 */ /* 0x000fce000fffe0ff */
[----:B------:R-:W1:Y:S08]  /*0ad0*/  LDC.64 R2, c[0x0][0x388] ;  /* 0x0000e200ff027b82 */ /* 0x000e700000000a00 */
[----:B------:R-:W2:Y:S01]  /*0ae0*/  LDC.64 R4, c[0x0][0x398] ;  /* 0x0000e600ff047b82 */ /* 0x000ea20000000a00 */
[----:B0-----:R-:W-:Y:S02]  /*0af0*/  IMAD R9, R6, UR4, R15 ;  /* 0x0000000406097c24 */ /* 0x001fe4000f8e020f */
[----:B-1----:R-:W-:-:S06]  /*0b00*/  IMAD.WIDE.U32 R2, R7, 0x4, R2 ;  /* 0x0000000407027825 */ /* 0x002fcc00078e0002 */
[----:B------:R-:W3:Y:S01]  /*0b10*/  LDG.E R2, desc[UR8][R2.64] ;  /* 0x0000000802027981 */ /* 0x000ee2000c1e1900 */
[----:B--2---:R-:W-:-:S06]  /*0b20*/  IMAD.WIDE R4, R9, 0x4, R4 ;  /* 0x0000000409047825 */ /* 0x004fcc00078e0204 */
[----:B------:R-:W3:Y:S02]  /*0b30*/  LDG.E R4, desc[UR8][R4.64] ;  /* 0x0000000804047981 */ /* 0x000ee4000c1e1900 */
[----:B---3--:R-:W-:-:S04]  /*0b40*/  FFMA R19, -R2, R4, R19 ;  /* 0x0000000402137223 */ /* 0x008fc80000000113 */
[----:B------:R-:W-:-:S07]  /*0b50*/  FADD R16, R16, -R19 ;  /* 0x8000001310107221 */ /* 0x000fce0000000000 */
.L_x_0:
[----:B------:R-:W0:Y:S01]  /*0b60*/  LDC.64 R2, c[0x0][0x3a8] ;  /* 0x0000ea00ff027b82 */ /* 0x000e220000000a00 */
[----:B------:R-:W1:Y:S02]  /*0b70*/  LDCU UR4, c[0x0][0x3a0] ;  /* 0x00007400ff0477ac */ /* 0x000e640008000800 */
[----:B-1----:R-:W-:-:S04]  /*0b80*/  IMAD R15, R0, UR4, R15 ;  /* 0x00000004000f7c24 */ /* 0x002fc8000f8e020f */
[----:B0-----:R-:W-:-:S05]  /*0b90*/  IMAD.WIDE R2, R15, 0x4, R2 ;  /* 0x000000040f027825 */ /* 0x001fca00078e0202 */
[----:B------:R-:W-:Y:S01]  /*0ba0*/  STG.E desc[UR8][R2.64], R16 ;  /* 0x0000001002007986 */ /* 0x000fe2000c101908 */
[----:B------:R-:W-:Y:S05]  /*0bb0*/  EXIT ;  /* 0x000000000000794d */ /* 0x000fea0003800000 */
.L_x_5:
[----:B------:R-:W-:-:S00]  /*0bc0*/  BRA `(.L_x_5) ;  /* 0xfffffffc00fc7947 */ /* 0x000fc0000383ffff */
[----:B------:R-:W-:-:S00]  /*0bd0*/  NOP ;  /* 0x0000000000007918 */ /* 0x000fc00000000000 */
        /* <DEDUP_REMOVED lines=10> */
.L_x_6:


//--------------------- .nv.shared.reserved.0     --------------------------
	.section	.nv.shared.reserved.0,"aw",@nobits
	.weak		__nv_reservedSMEM_offset_0_alias
	.size		__nv_reservedSMEM_offset_0_alias, 0, 64
	.other		__nv_reservedSMEM_offset_0_alias,@"STO_CUDA_RESERVED_SHARED STV_DEFAULT"
__nv_reservedSMEM_offset_0_alias:
	.zero		0
	.zero		64


//--------------------- .nv.constant0._Z12MatMulKernel6MatrixS_S_ --------------------------
	.section	.nv.constant0._Z12MatMulKernel6MatrixS_S_,"a",@progbits
	.sectionflags	@""
	.align	4
.nv.constant0._Z12MatMulKernel6MatrixS_S_:
	.zero		944


//--------------------- SYMBOLS --------------------------

	.type		.nv.reservedSmem.offset0,@object
	.size		.nv.reservedSmem.offset0,0x4
